	.headerflags	@"EF_CUDA_TEXMODE_UNIFIED EF_CUDA_64BIT_ADDRESS EF_CUDA_ACCELERATORS EF_CUDA_SM90 EF_CUDA_VIRTUAL_SM(EF_CUDA_SM90)"
	.elftype	@"ET_EXEC"


//--------------------- .nv.info                  --------------------------
	.section	.nv.info,"",@"SHT_CUDA_INFO"
	.align	4


	//----- nvinfo : EIATTR_REGCOUNT
	.align		4
        /*0000*/ 	.byte	0x04, 0x2f
        /*0002*/ 	.short	(.L_1 - .L_0)
	.align		4
.L_0:
        /*0004*/ 	.word	index@(triton_poi_fused__softmax_0)
        /*0008*/ 	.word	0x00000014


	//----- nvinfo : EIATTR_MIN_STACK_SIZE
	.align		4
.L_1:
        /*000c*/ 	.byte	0x04, 0x12
        /*000e*/ 	.short	(.L_3 - .L_2)
	.align		4
.L_2:
        /*0010*/ 	.word	index@(triton_poi_fused__softmax_0)
        /*0014*/ 	.word	0x00000000


	//----- nvinfo : EIATTR_FRAME_SIZE
	.align		4
.L_3:
        /*0018*/ 	.byte	0x04, 0x11
        /*001a*/ 	.short	(.L_5 - .L_4)
	.align		4
.L_4:
        /*001c*/ 	.word	index@(triton_poi_fused__softmax_0)
        /*0020*/ 	.word	0x00000000


	//----- nvinfo : EIATTR_MIN_STACK_SIZE
	.align		4
.L_5:
        /*0024*/ 	.byte	0x04, 0x12
        /*0026*/ 	.short	(.L_7 - .L_6)
	.align		4
.L_6:
        /*0028*/ 	.word	index@(triton_poi_fused__softmax_0)
        /*002c*/ 	.word	0x00000000
.L_7:


//--------------------- .nv.info.triton_poi_fused__softmax_0 --------------------------
	.section	.nv.info.triton_poi_fused__softmax_0,"",@"SHT_CUDA_INFO"
	.sectionflags	@""
	.align	4


	//----- nvinfo : EIATTR_CUDA_API_VERSION
	.align		4
        /*0000*/ 	.byte	0x04, 0x37
        /*0002*/ 	.short	(.L_9 - .L_8)
.L_8:
        /*0004*/ 	.word	0x0000007c


	//----- nvinfo : EIATTR_KPARAM_INFO
	.align		4
.L_9:
        /*0008*/ 	.byte	0x04, 0x17
        /*000a*/ 	.short	(.L_11 - .L_10)
.L_10:
        /*000c*/ 	.word	0x00000000
        /*0010*/ 	.short	0x0002
        /*0012*/ 	.short	0x0010
        /*0014*/ 	.byte	0x00, 0xf0, 0x11, 0x00


	//----- nvinfo : EIATTR_KPARAM_INFO
	.align		4
.L_11:
        /*0018*/ 	.byte	0x04, 0x17
        /*001a*/ 	.short	(.L_13 - .L_12)
.L_12:
        /*001c*/ 	.word	0x00000000
        /*0020*/ 	.short	0x0001
        /*0022*/ 	.short	0x0008
        /*0024*/ 	.byte	0x00, 0xf4, 0x21, 0x00


	//----- nvinfo : EIATTR_KPARAM_INFO
	.align		4
.L_13:
        /*0028*/ 	.byte	0x04, 0x17
        /*002a*/ 	.short	(.L_15 - .L_14)
.L_14:
        /*002c*/ 	.word	0x00000000
        /*0030*/ 	.short	0x0000
        /*0032*/ 	.short	0x0000
        /*0034*/ 	.byte	0x00, 0xf4, 0x21, 0x00


	//----- nvinfo : EIATTR_SPARSE_MMA_MASK
	.align		4
.L_15:
        /*0038*/ 	.byte	0x03, 0x50
        /*003a*/ 	.short	0x0000


	//----- nvinfo : EIATTR_MAXREG_COUNT
	.align		4
        /*003c*/ 	.byte	0x03, 0x1b
        /*003e*/ 	.short	0x00ff


	//----- nvinfo : EIATTR_EXIT_INSTR_OFFSETS
	.align		4
        /*0040*/ 	.byte	0x04, 0x1c
        /*0042*/ 	.short	(.L_17 - .L_16)


	//   ....[0]....
.L_16:
        /*0044*/ 	.word	0x00000310


	//   ....[1]....
        /*0048*/ 	.word	0x00000330


	//----- nvinfo : EIATTR_REQNTID
	.align		4
.L_17:
        /*004c*/ 	.byte	0x04, 0x10
        /*004e*/ 	.short	(.L_19 - .L_18)
.L_18:
        /*0050*/ 	.word	0x00000080
        /*0054*/ 	.word	0x00000001
        /*0058*/ 	.word	0x00000001


	//----- nvinfo : EIATTR_CBANK_PARAM_SIZE
	.align		4
.L_19:
        /*005c*/ 	.byte	0x03, 0x19
        /*005e*/ 	.short	0x0014


	//----- nvinfo : EIATTR_PARAM_CBANK
	.align		4
        /*0060*/ 	.byte	0x04, 0x0a
        /*0062*/ 	.short	(.L_21 - .L_20)
	.align		4
.L_20:
        /*0064*/ 	.word	index@(.nv.constant0.triton_poi_fused__softmax_0)
        /*0068*/ 	.short	0x0210
        /*006a*/ 	.short	0x0014


	//----- nvinfo : EIATTR_SW_WAR
	.align		4
.L_21:
        /*006c*/ 	.byte	0x04, 0x36
        /*006e*/ 	.short	(.L_23 - .L_22)
.L_22:
        /*0070*/ 	.word	0x00000008
.L_23:


//--------------------- .nv.callgraph             --------------------------
	.section	.nv.callgraph,"",@"SHT_CUDA_CALLGRAPH"
	.align	4
	.sectionentsize	8
	.align		4
        /*0000*/ 	.word	0x00000000
	.align		4
        /*0004*/ 	.word	0xffffffff
	.align		4
        /*0008*/ 	.word	0x00000000
	.align		4
        /*000c*/ 	.word	0xfffffffe
	.align		4
        /*0010*/ 	.word	0x00000000
	.align		4
        /*0014*/ 	.word	0xfffffffd
	.align		4
        /*0018*/ 	.word	0x00000000
	.align		4
        /*001c*/ 	.word	0xfffffffc


//--------------------- .text.triton_poi_fused__softmax_0 --------------------------
	.section	.text.triton_poi_fused__softmax_0,"ax",@progbits
	.align	128
        .global         triton_poi_fused__softmax_0
        .type           triton_poi_fused__softmax_0,@function
        .size           triton_poi_fused__softmax_0,(.L_x_1 - triton_poi_fused__softmax_0)
        .other          triton_poi_fused__softmax_0,@"STO_CUDA_ENTRY STV_DEFAULT"
triton_poi_fused__softmax_0:
.text.triton_poi_fused__softmax_0:
[----:B------:R-:W0:Y:S02]  /*0000*/  LDC R1, c[0x0][0x28] ;  /* 0x00000a00ff017b82 */ /* 0x000e240000000800 */
[----:B------:R-:W1:Y:S01]  /*0010*/  S2R R5, SR_TID.X ;  /* 0x0000000000057919 */ /* 0x000e620000002100 */
[----:B------:R-:W2:Y:S01]  /*0020*/  LDC.64 R2, c[0x0][0x210] ;  /* 0x00008400ff027b82 */ /* 0x000ea20000000a00 */
[----:B------:R-:W-:Y:S01]  /*0030*/  IMAD.MOV.U32 R17, RZ, RZ, RZ ;  /* 0x000000ffff117224 */ /* 0x000fe200078e00ff */
[----:B------:R-:W-:Y:S01]  /*0040*/  ULDC.64 UR4, c[0x0][0x208] ;  /* 0x0000820000047ab9 */ /* 0x000fe20000000a00 */
[----:B------:R-:W3:Y:S01]  /*0050*/  S2R R0, SR_CTAID.X ;  /* 0x0000000000007919 */ /* 0x000ee20000002500 */
[----:B-1----:R-:W-:Y:S02]  /*0060*/  LOP3.LUT R5, R5, 0x7f, RZ, 0xc0, !PT ;  /* 0x0000007f05057812 */ /* 0x002fe400078ec0ff */
[----:B---3--:R-:W-:-:S03]  /*0070*/  SHF.R.S32.HI R4, RZ, 0x18, R0 ;  /* 0x00000018ff047819 */ /* 0x008fc60000011400 */
[----:B------:R-:W-:Y:S01]  /*0080*/  IMAD R5, R0, 0x80, R5 ;  /* 0x0000008000057824 */ /* 0x000fe200078e0205 */
[----:B------:R-:W-:-:S04]  /*0090*/  SGXT R0, R4, 0x1 ;  /* 0x000000010400781a */ /* 0x000fc80000000200 */
[----:B------:R-:W-:Y:S02]  /*00a0*/  ISETP.GE.AND P0, PT, R5, 0x100, PT ;  /* 0x000001000500780c */ /* 0x000fe40003f06270 */
[CC--:B------:R-:W-:Y:S02]  /*00b0*/  LEA.HI R4, R0.reuse, R5.reuse, RZ, 0x2 ;  /* 0x0000000500047211 */ /* 0x0c0fe400078f10ff */
[----:B------:R-:W-:Y:S02]  /*00c0*/  LEA.HI R0, R0, R5, RZ, 0x4 ;  /* 0x0000000500007211 */ /* 0x000fe400078f20ff */
[----:B------:R-:W-:Y:S02]  /*00d0*/  LOP3.LUT R4, R4, 0xfffffffc, RZ, 0xc0, !PT ;  /* 0xfffffffc04047812 */ /* 0x000fe400078ec0ff */
[----:B------:R-:W-:-:S04]  /*00e0*/  LOP3.LUT R0, R0, 0xfffffff0, RZ, 0xc0, !PT ;  /* 0xfffffff000007812 */ /* 0x000fc800078ec0ff */
[----:B------:R-:W-:-:S05]  /*00f0*/  IADD3 R13, R0, R5, -R4 ;  /* 0x00000005000d7210 */ /* 0x000fca0007ffe804 */
[----:B--2---:R-:W-:-:S04]  /*0100*/  IMAD.WIDE R6, R13, 0x4, R2 ;  /* 0x000000040d067825 */ /* 0x004fc800078e0202 */
[----:B------:R-:W-:Y:S01]  /*0110*/  VIADD R9, R13, 0x4 ;  /* 0x000000040d097836 */ /* 0x000fe20000000000 */
[----:B------:R-:W2:Y:S01]  /*0120*/  @!P0 LDG.E.EL R17, desc[UR4][R6.64] ;  /* 0x0000000406118981 */ /* 0x000ea2000c2e1900 */
[----:B------:R-:W-:Y:S02]  /*0130*/  IMAD.MOV.U32 R4, RZ, RZ, RZ ;  /* 0x000000ffff047224 */ /* 0x000fe400078e00ff */
[----:B------:R-:W-:Y:S01]  /*0140*/  IMAD.WIDE R8, R9, 0x4, R2 ;  /* 0x0000000409087825 */ /* 0x000fe200078e0202 */
[----:B------:R-:W-:-:S03]  /*0150*/  CS2R R14, SRZ ;  /* 0x00000000000e7805 */ /* 0x000fc6000001ff00 */
[----:B------:R-:W-:Y:S01]  /*0160*/  VIADD R11, R13, 0x8 ;  /* 0x000000080d0b7836 */ /* 0x000fe20000000000 */
[----:B------:R-:W3:Y:S03]  /*0170*/  @!P0 LDG.E.EL R4, desc[UR4][R8.64] ;  /* 0x0000000408048981 */ /* 0x000ee6000c2e1900 */
[----:B------:R-:W-:-:S05]  /*0180*/  IMAD.WIDE R10, R11, 0x4, R2 ;  /* 0x000000040b0a7825 */ /* 0x000fca00078e0202 */
[----:B------:R-:W4:Y:S01]  /*0190*/  @!P0 LDG.E.EL R14, desc[UR4][R10.64] ;  /* 0x000000040a0e8981 */ /* 0x000f22000c2e1900 */
[----:B------:R-:W-:-:S04]  /*01a0*/  VIADD R13, R13, 0xc ;  /* 0x0000000c0d0d7836 */ /* 0x000fc80000000000 */
[----:B------:R-:W-:-:S05]  /*01b0*/  IMAD.WIDE R12, R13, 0x4, R2 ;  /* 0x000000040d0c7825 */ /* 0x000fca00078e0202 */
[----:B------:R-:W5:Y:S01]  /*01c0*/  @!P0 LDG.E.EL R15, desc[UR4][R12.64] ;  /* 0x000000040c0f8981 */ /* 0x000f62000c2e1900 */
[----:B------:R-:W-:Y:S02]  /*01d0*/  IMAD.MOV.U32 R0, RZ, RZ, RZ ;  /* 0x000000ffff007224 */ /* 0x000fe400078e00ff */
[----:B------:R-:W-:-:S05]  /*01e0*/  IMAD.WIDE R2, R5, 0x4, R2 ;  /* 0x0000000405027825 */ /* 0x000fca00078e0202 */
[----:B------:R1:W5:Y:S02]  /*01f0*/  @!P0 LDG.E R0, desc[UR4][R2.64] ;  /* 0x0000000402008981 */ /* 0x000364000c1e1900 */
[----:B-1----:R-:W1:Y:S02]  /*0200*/  LDC.64 R2, c[0x0][0x218] ;  /* 0x00008600ff027b82 */ /* 0x002e640000000a00 */
[----:B-1----:R-:W-:Y:S01]  /*0210*/  IMAD.WIDE R2, R5, 0x4, R2 ;  /* 0x0000000405027825 */ /* 0x002fe200078e0202 */
[C---:B--2---:R-:W-:Y:S02]  /*0220*/  FSETP.NAN.AND P2, PT, R17.reuse, R17, PT ;  /* 0x000000111100720b */ /* 0x044fe40003f48000 */
[----:B---3--:R-:W-:-:S11]  /*0230*/  FSETP.GT.AND P1, PT, R17, R4, PT ;  /* 0x000000041100720b */ /* 0x008fd60003f24000 */
[----:B------:R-:W-:-:S04]  /*0240*/  @!P2 FSEL R17, R17, R4, P1 ;  /* 0x000000041111a208 */ /* 0x000fc80000800000 */
[C---:B----4-:R-:W-:Y:S02]  /*0250*/  FSETP.GT.AND P1, PT, R17.reuse, R14, PT ;  /* 0x0000000e1100720b */ /* 0x050fe40003f24000 */
[----:B------:R-:W-:-:S11]  /*0260*/  FSETP.NAN.AND P2, PT, R17, R17, PT ;  /* 0x000000111100720b */ /* 0x000fd60003f48000 */
[----:B------:R-:W-:-:S04]  /*0270*/  @!P1 FSEL R17, R17, R14, P2 ;  /* 0x0000000e11119208 */ /* 0x000fc80001000000 */
[C---:B-----5:R-:W-:Y:S02]  /*0280*/  FSETP.GT.AND P1, PT, R17.reuse, R15, PT ;  /* 0x0000000f1100720b */ /* 0x060fe40003f24000 */
[----:B------:R-:W-:-:S11]  /*0290*/  FSETP.NAN.AND P2, PT, R17, R17, PT ;  /* 0x000000111100720b */ /* 0x000fd60003f48000 */
[----:B------:R-:W-:-:S05]  /*02a0*/  @!P1 FSEL R17, R17, R15, P2 ;  /* 0x0000000f11119208 */ /* 0x000fca0001000000 */
[----:B------:R-:W-:-:S04]  /*02b0*/  FADD R0, -R17, R0 ;  /* 0x0000000011007221 */ /* 0x000fc80000000100 */
[----:B------:R-:W-:-:S05]  /*02c0*/  FMUL R0, R0, 1.4426950216293334961 ;  /* 0x3fb8aa3b00007820 */ /* 0x000fca0000400000 */
[----:B------:R-:W-:-:S13]  /*02d0*/  FSETP.GEU.AND P1, PT, R0, -126, PT ;  /* 0xc2fc00000000780b */ /* 0x000fda0003f2e000 */
[----:B------:R-:W-:-:S04]  /*02e0*/  @!P1 FMUL R0, R0, 0.5 ;  /* 0x3f00000000009820 */ /* 0x000fc80000400000 */
[----:B------:R-:W1:Y:S02]  /*02f0*/  MUFU.EX2 R7, R0 ;  /* 0x0000000000077308 */ /* 0x000e640000000800 */
[----:B-1----:R-:W-:Y:S01]  /*0300*/  @!P1 FMUL R7, R7, R7 ;  /* 0x0000000707079220 */ /* 0x002fe20000400000 */
[----:B------:R-:W-:Y:S06]  /*0310*/  @P0 EXIT ;  /* 0x000000000000094d */ /* 0x000fec0003800000 */
[----:B------:R-:W-:Y:S01]  /*0320*/  STG.E desc[UR4][R2.64], R7 ;  /* 0x0000000702007986 */ /* 0x000fe2000c101904 */
[----:B------:R-:W-:Y:S05]  /*0330*/  EXIT ;  /* 0x000000000000794d */ /* 0x000fea0003800000 */
.L_x_0:
[----:B------:R-:W-:-:S00]  /*0340*/  BRA `(.L_x_0) ;  /* 0xfffffffc00fc7947 */ /* 0x000fc0000383ffff */
[----:B------:R-:W-:-:S00]  /*0350*/  NOP ;  /* 0x0000000000007918 */ /* 0x000fc00000000000 */
        /* <DEDUP_REMOVED lines=10> */
.L_x_1:


//--------------------- .nv.constant0.triton_poi_fused__softmax_0 --------------------------
	.section	.nv.constant0.triton_poi_fused__softmax_0,"a",@progbits
	.sectionflags	@""
	.align	4
.nv.constant0.triton_poi_fused__softmax_0:
	.zero		548
